	.headerflags	@"EF_CUDA_TEXMODE_UNIFIED EF_CUDA_64BIT_ADDRESS EF_CUDA_ACCELERATORS EF_CUDA_SM90 EF_CUDA_VIRTUAL_SM(EF_CUDA_SM90)"
	.elftype	@"ET_EXEC"


//--------------------- .nv.info                  --------------------------
	.section	.nv.info,"",@"SHT_CUDA_INFO"
	.align	4


	//----- nvinfo : EIATTR_REGCOUNT
	.align		4
        /*0000*/ 	.byte	0x04, 0x2f
        /*0002*/ 	.short	(.L_1 - .L_0)
	.align		4
.L_0:
        /*0004*/ 	.word	index@(triton_poi_fused_avg_pool2d_9)
        /*0008*/ 	.word	0x00000012


	//----- nvinfo : EIATTR_MIN_STACK_SIZE
	.align		4
.L_1:
        /*000c*/ 	.byte	0x04, 0x12
        /*000e*/ 	.short	(.L_3 - .L_2)
	.align		4
.L_2:
        /*0010*/ 	.word	index@(triton_poi_fused_avg_pool2d_9)
        /*0014*/ 	.word	0x00000000


	//----- nvinfo : EIATTR_FRAME_SIZE
	.align		4
.L_3:
        /*0018*/ 	.byte	0x04, 0x11
        /*001a*/ 	.short	(.L_5 - .L_4)
	.align		4
.L_4:
        /*001c*/ 	.word	index@(triton_poi_fused_avg_pool2d_9)
        /*0020*/ 	.word	0x00000000


	//----- nvinfo : EIATTR_MIN_STACK_SIZE
	.align		4
.L_5:
        /*0024*/ 	.byte	0x04, 0x12
        /*0026*/ 	.short	(.L_7 - .L_6)
	.align		4
.L_6:
        /*0028*/ 	.word	index@(triton_poi_fused_avg_pool2d_9)
        /*002c*/ 	.word	0x00000000
.L_7:


//--------------------- .nv.info.triton_poi_fused_avg_pool2d_9 --------------------------
	.section	.nv.info.triton_poi_fused_avg_pool2d_9,"",@"SHT_CUDA_INFO"
	.sectionflags	@""
	.align	4


	//----- nvinfo : EIATTR_CUDA_API_VERSION
	.align		4
        /*0000*/ 	.byte	0x04, 0x37
        /*0002*/ 	.short	(.L_9 - .L_8)
.L_8:
        /*0004*/ 	.word	0x0000007c


	//----- nvinfo : EIATTR_KPARAM_INFO
	.align		4
.L_9:
        /*0008*/ 	.byte	0x04, 0x17
        /*000a*/ 	.short	(.L_11 - .L_10)
.L_10:
        /*000c*/ 	.word	0x00000000
        /*0010*/ 	.short	0x0002
        /*0012*/ 	.short	0x0010
        /*0014*/ 	.byte	0x00, 0xf0, 0x11, 0x00


	//----- nvinfo : EIATTR_KPARAM_INFO
	.align		4
.L_11:
        /*0018*/ 	.byte	0x04, 0x17
        /*001a*/ 	.short	(.L_13 - .L_12)
.L_12:
        /*001c*/ 	.word	0x00000000
        /*0020*/ 	.short	0x0001
        /*0022*/ 	.short	0x0008
        /*0024*/ 	.byte	0x00, 0xf4, 0x21, 0x00


	//----- nvinfo : EIATTR_KPARAM_INFO
	.align		4
.L_13:
        /*0028*/ 	.byte	0x04, 0x17
        /*002a*/ 	.short	(.L_15 - .L_14)
.L_14:
        /*002c*/ 	.word	0x00000000
        /*0030*/ 	.short	0x0000
        /*0032*/ 	.short	0x0000
        /*0034*/ 	.byte	0x00, 0xf4, 0x21, 0x00


	//----- nvinfo : EIATTR_SPARSE_MMA_MASK
	.align		4
.L_15:
        /*0038*/ 	.byte	0x03, 0x50
        /*003a*/ 	.short	0x0000


	//----- nvinfo : EIATTR_MAXREG_COUNT
	.align		4
        /*003c*/ 	.byte	0x03, 0x1b
        /*003e*/ 	.short	0x00ff


	//----- nvinfo : EIATTR_EXIT_INSTR_OFFSETS
	.align		4
        /*0040*/ 	.byte	0x04, 0x1c
        /*0042*/ 	.short	(.L_17 - .L_16)


	//   ....[0]....
.L_16:
        /*0044*/ 	.word	0x000001d0


	//----- nvinfo : EIATTR_REQNTID
	.align		4
.L_17:
        /*0048*/ 	.byte	0x04, 0x10
        /*004a*/ 	.short	(.L_19 - .L_18)
.L_18:
        /*004c*/ 	.word	0x00000080
        /*0050*/ 	.word	0x00000001
        /*0054*/ 	.word	0x00000001


	//----- nvinfo : EIATTR_CBANK_PARAM_SIZE
	.align		4
.L_19:
        /*0058*/ 	.byte	0x03, 0x19
        /*005a*/ 	.short	0x0014


	//----- nvinfo : EIATTR_PARAM_CBANK
	.align		4
        /*005c*/ 	.byte	0x04, 0x0a
        /*005e*/ 	.short	(.L_21 - .L_20)
	.align		4
.L_20:
        /*0060*/ 	.word	index@(.nv.constant0.triton_poi_fused_avg_pool2d_9)
        /*0064*/ 	.short	0x0210
        /*0066*/ 	.short	0x0014


	//----- nvinfo : EIATTR_SW_WAR
	.align		4
.L_21:
        /*0068*/ 	.byte	0x04, 0x36
        /*006a*/ 	.short	(.L_23 - .L_22)
.L_22:
        /*006c*/ 	.word	0x00000008
.L_23:


//--------------------- .nv.callgraph             --------------------------
	.section	.nv.callgraph,"",@"SHT_CUDA_CALLGRAPH"
	.align	4
	.sectionentsize	8
	.align		4
        /*0000*/ 	.word	0x00000000
	.align		4
        /*0004*/ 	.word	0xffffffff
	.align		4
        /*0008*/ 	.word	0x00000000
	.align		4
        /*000c*/ 	.word	0xfffffffe
	.align		4
        /*0010*/ 	.word	0x00000000
	.align		4
        /*0014*/ 	.word	0xfffffffd
	.align		4
        /*0018*/ 	.word	0x00000000
	.align		4
        /*001c*/ 	.word	0xfffffffc


//--------------------- .text.triton_poi_fused_avg_pool2d_9 --------------------------
	.section	.text.triton_poi_fused_avg_pool2d_9,"ax",@progbits
	.align	128
        .global         triton_poi_fused_avg_pool2d_9
        .type           triton_poi_fused_avg_pool2d_9,@function
        .size           triton_poi_fused_avg_pool2d_9,(.L_x_1 - triton_poi_fused_avg_pool2d_9)
        .other          triton_poi_fused_avg_pool2d_9,@"STO_CUDA_ENTRY STV_DEFAULT"
triton_poi_fused_avg_pool2d_9:
.text.triton_poi_fused_avg_pool2d_9:
[----:B------:R-:W-:Y:S01]  /*0000*/  LDC R1, c[0x0][0x28] ;  /* 0x00000a00ff017b82 */ /* 0x000fe20000000800 */
[----:B------:R-:W1:Y:S07]  /*0010*/  S2R R0, SR_TID.X ;  /* 0x0000000000007919 */ /* 0x000e6e0000002100 */
[----:B------:R-:W2:Y:S01]  /*0020*/  LDC.64 R2, c[0x0][0x210] ;  /* 0x00008400ff027b82 */ /* 0x000ea20000000a00 */
[----:B------:R-:W-:Y:S01]  /*0030*/  ULDC.64 UR4, c[0x0][0x208] ;  /* 0x0000820000047ab9 */ /* 0x000fe20000000a00 */
[----:B------:R-:W3:Y:S01]  /*0040*/  S2R R11, SR_CTAID.X ;  /* 0x00000000000b7919 */ /* 0x000ee20000002500 */
[----:B-1----:R-:W-:-:S04]  /*0050*/  LOP3.LUT R0, R0, 0x7f, RZ, 0xc0, !PT ;  /* 0x0000007f00007812 */ /* 0x002fc800078ec0ff */
[----:B---3--:R-:W-:-:S04]  /*0060*/  LEA R11, R11, R0, 0x7 ;  /* 0x000000000b0b7211 */ /* 0x008fc800078e38ff */
[----:B------:R-:W-:-:S04]  /*0070*/  LEA.HI R0, R11, R11, RZ, 0x1 ;  /* 0x0000000b0b007211 */ /* 0x000fc800078f08ff */
[C---:B------:R-:W-:Y:S02]  /*0080*/  LOP3.LUT R4, R0.reuse, 0x7ffffffe, RZ, 0xc0, !PT ;  /* 0x7ffffffe00047812 */ /* 0x040fe400078ec0ff */
[----:B------:R-:W-:Y:S02]  /*0090*/  SHF.L.U32 R0, R0, 0x2, RZ ;  /* 0x0000000200007819 */ /* 0x000fe400000006ff */
[----:B------:R-:W-:Y:S02]  /*00a0*/  IADD3 R4, R11, -R4, RZ ;  /* 0x800000040b047210 */ /* 0x000fe40007ffe0ff */
[----:B------:R-:W-:-:S04]  /*00b0*/  LOP3.LUT R5, R0, 0xfffffff8, RZ, 0xc0, !PT ;  /* 0xfffffff800057812 */ /* 0x000fc800078ec0ff */
[----:B------:R-:W-:-:S04]  /*00c0*/  LEA R7, R4, R5, 0x1 ;  /* 0x0000000504077211 */ /* 0x000fc800078e08ff */
[----:B------:R-:W-:Y:S01]  /*00d0*/  IADD3 R9, R7, 0x4, RZ ;  /* 0x0000000407097810 */ /* 0x000fe20007ffe0ff */
[----:B--2---:R-:W-:Y:S01]  /*00e0*/  IMAD.WIDE R4, R7, 0x4, R2 ;  /* 0x0000000407047825 */ /* 0x004fe200078e0202 */
[----:B------:R-:W-:-:S03]  /*00f0*/  IADD3 R15, R7, 0x5, RZ ;  /* 0x00000005070f7810 */ /* 0x000fc60007ffe0ff */
[--C-:B------:R-:W-:Y:S01]  /*0100*/  IMAD.WIDE R6, R9, 0x4, R2.reuse ;  /* 0x0000000409067825 */ /* 0x100fe200078e0202 */
[----:B------:R-:W2:Y:S01]  /*0110*/  LDG.E.EL R0, desc[UR4][R4.64] ;  /* 0x0000000404007981 */ /* 0x000ea2000c2e1900 */
[----:B------:R-:W1:Y:S03]  /*0120*/  LDC.64 R8, c[0x0][0x218] ;  /* 0x00008600ff087b82 */ /* 0x000e660000000a00 */
[----:B------:R-:W2:Y:S01]  /*0130*/  LDG.E.EL R13, desc[UR4][R4.64+0x4] ;  /* 0x00000404040d7981 */ /* 0x000ea2000c2e1900 */
[----:B------:R-:W-:-:S03]  /*0140*/  IMAD.WIDE R2, R15, 0x4, R2 ;  /* 0x000000040f027825 */ /* 0x000fc600078e0202 */
[----:B------:R-:W3:Y:S04]  /*0150*/  LDG.E.EL R6, desc[UR4][R6.64] ;  /* 0x0000000406067981 */ /* 0x000ee8000c2e1900 */
[----:B------:R-:W4:Y:S01]  /*0160*/  LDG.E.EL R2, desc[UR4][R2.64] ;  /* 0x0000000402027981 */ /* 0x000f22000c2e1900 */
[----:B-1----:R-:W-:-:S04]  /*0170*/  IMAD.WIDE R8, R11, 0x4, R8 ;  /* 0x000000040b087825 */ /* 0x002fc800078e0208 */
[----:B--2---:R-:W-:-:S04]  /*0180*/  FADD R13, R0, R13 ;  /* 0x0000000d000d7221 */ /* 0x004fc80000000000 */
[----:B---3--:R-:W-:-:S04]  /*0190*/  FADD R13, R6, R13 ;  /* 0x0000000d060d7221 */ /* 0x008fc80000000000 */
[----:B----4-:R-:W-:-:S04]  /*01a0*/  FADD R13, R2, R13 ;  /* 0x0000000d020d7221 */ /* 0x010fc80000000000 */
[----:B------:R-:W-:-:S05]  /*01b0*/  FMUL R13, R13, 0.25 ;  /* 0x3e8000000d0d7820 */ /* 0x000fca0000400000 */
[----:B------:R-:W-:Y:S01]  /*01c0*/  STG.E desc[UR4][R8.64], R13 ;  /* 0x0000000d08007986 */ /* 0x000fe2000c101904 */
[----:B------:R-:W-:Y:S05]  /*01d0*/  EXIT ;  /* 0x000000000000794d */ /* 0x000fea0003800000 */
.L_x_0:
[----:B------:R-:W-:-:S00]  /*01e0*/  BRA `(.L_x_0) ;  /* 0xfffffffc00fc7947 */ /* 0x000fc0000383ffff */
[----:B------:R-:W-:-:S00]  /*01f0*/  NOP ;  /* 0x0000000000007918 */ /* 0x000fc00000000000 */
        /* <DEDUP_REMOVED lines=8> */
.L_x_1:


//--------------------- .nv.constant0.triton_poi_fused_avg_pool2d_9 --------------------------
	.section	.nv.constant0.triton_poi_fused_avg_pool2d_9,"a",@progbits
	.sectionflags	@""
	.align	4
.nv.constant0.triton_poi_fused_avg_pool2d_9:
	.zero		548
